//
// Generated by NVIDIA NVVM Compiler
//
// Compiler Build ID: CL-36424714
// Cuda compilation tools, release 13.0, V13.0.88
// Based on NVVM 20.0.0
//

.version 9.0
.target sm_100
.address_size 64

	// .globl	_Z13UpdateHHNormsiPfS_

.visible .entry _Z13UpdateHHNormsiPfS_(
	.param .u32 _Z13UpdateHHNormsiPfS__param_0,
	.param .u64 .ptr .align 1 _Z13UpdateHHNormsiPfS__param_1,
	.param .u64 .ptr .align 1 _Z13UpdateHHNormsiPfS__param_2
)
{
	.reg .pred 	%p<2>;
	.reg .b32 	%r<6>;
	.reg .b32 	%f<5>;
	.reg .b64 	%rd<8>;

	ld.param.u32 	%r2, [_Z13UpdateHHNormsiPfS__param_0];
	ld.param.u64 	%rd1, [_Z13UpdateHHNormsiPfS__param_1];
	ld.param.u64 	%rd2, [_Z13UpdateHHNormsiPfS__param_2];
	mov.u32 	%r3, %tid.x;
	mov.u32 	%r4, %ctaid.x;
	mov.u32 	%r5, %ntid.x;
	mad.lo.s32 	%r1, %r4, %r5, %r3;
	setp.ge.s32 	%p1, %r1, %r2;
	@%p1 bra 	$L__BB0_2;
	cvta.to.global.u64 	%rd3, %rd1;
	cvta.to.global.u64 	%rd4, %rd2;
	mul.wide.s32 	%rd5, %r1, 4;
	add.s64 	%rd6, %rd3, %rd5;
	ld.global.f32 	%f1, [%rd6];
	mul.f32 	%f2, %f1, %f1;
	add.s64 	%rd7, %rd4, %rd5;
	ld.global.f32 	%f3, [%rd7];
	sub.f32 	%f4, %f3, %f2;
	st.global.f32 	[%rd7], %f4;
$L__BB0_2:
	ret;

}


// ===== COMPILED SASS (sm_100) =====

	.target	sm_100

	.elftype	@"ET_EXEC"


//--------------------- .note.nv.tkinfo           --------------------------
	.section	.note.nv.tkinfo,"",@"SHT_NOTE"
	.sectionflags	@"SHF_NOTE_NV_TKINFO"
	.tkinfo
        /*0018*/ 	.word	0x00000002
        /*0030*/ 	.string	""
        /*0030*/ 	.string	"ptxas"
        /*0030*/ 	.string	"Cuda compilation tools, release 13.0, V13.0.88"
        /*0030*/ 	.string	"Build cuda_13.0.r13.0/compiler.36424714_0"
        /*0030*/ 	.string	"-arch sm_100 -m 64 "



//--------------------- .note.nv.cuinfo           --------------------------
	.section	.note.nv.cuinfo,"",@"SHT_NOTE"
	.sectionflags	@"SHF_NOTE_NV_CUINFO"
        /*0018*/ 	.short	0x0002
        /*001a*/ 	.short	0x0064
        /*001c*/ 	.short	0x0082
	.zero		2


//--------------------- .nv.info                  --------------------------
	.section	.nv.info,"",@"SHT_CUDA_INFO"
	.align	4


	//----- nvinfo : EIATTR_REGCOUNT
	.align		4
        /*0000*/ 	.byte	0x04, 0x2f
        /*0002*/ 	.short	(.L_1 - .L_0)
	.align		4
.L_0:
        /*0004*/ 	.word	index@(_Z13UpdateHHNormsiPfS_)
        /*0008*/ 	.word	0x0000000a


	//----- nvinfo : EIATTR_FRAME_SIZE
	.align		4
.L_1:
        /*000c*/ 	.byte	0x04, 0x11
        /*000e*/ 	.short	(.L_3 - .L_2)
	.align		4
.L_2:
        /*0010*/ 	.word	index@(_Z13UpdateHHNormsiPfS_)
        /*0014*/ 	.word	0x00000000


	//----- nvinfo : EIATTR_MIN_STACK_SIZE
	.align		4
.L_3:
        /*0018*/ 	.byte	0x04, 0x12
        /*001a*/ 	.short	(.L_5 - .L_4)
	.align		4
.L_4:
        /*001c*/ 	.word	index@(_Z13UpdateHHNormsiPfS_)
        /*0020*/ 	.word	0x00000000
.L_5:


//--------------------- .nv.compat                --------------------------
	.section	.nv.compat,"",@"SHT_CUDA_COMPAT_INFO"
	.align	4
        /*0000*/ 	.byte	0x02, 0x09, 0x00, 0x00, 0x02, 0x02, 0x01, 0x00, 0x02, 0x05, 0x05, 0x00, 0x03, 0x07, 0x01, 0x01
        /*0010*/ 	.byte	0x02, 0x03, 0x00, 0x00, 0x02, 0x06, 0x01, 0x00, 0x04, 0x0b, 0x08, 0x00, 0x09, 0x00, 0x00, 0x00
        /*0020*/ 	.byte	0x00, 0x00, 0x00, 0x00


//--------------------- .nv.info._Z13UpdateHHNormsiPfS_ --------------------------
	.section	.nv.info._Z13UpdateHHNormsiPfS_,"",@"SHT_CUDA_INFO"
	.sectionflags	@""
	.align	4


	//----- nvinfo : EIATTR_CUDA_API_VERSION
	.align		4
        /*0000*/ 	.byte	0x04, 0x37
        /*0002*/ 	.short	(.L_7 - .L_6)
.L_6:
        /*0004*/ 	.word	0x00000082


	//----- nvinfo : EIATTR_KPARAM_INFO
	.align		4
.L_7:
        /*0008*/ 	.byte	0x04, 0x17
        /*000a*/ 	.short	(.L_9 - .L_8)
.L_8:
        /*000c*/ 	.word	0x00000000
        /*0010*/ 	.short	0x0002
        /*0012*/ 	.short	0x0010
        /*0014*/ 	.byte	0x00, 0xf5, 0x21, 0x00


	//----- nvinfo : EIATTR_KPARAM_INFO
	.align		4
.L_9:
        /*0018*/ 	.byte	0x04, 0x17
        /*001a*/ 	.short	(.L_11 - .L_10)
.L_10:
        /*001c*/ 	.word	0x00000000
        /*0020*/ 	.short	0x0001
        /*0022*/ 	.short	0x0008
        /*0024*/ 	.byte	0x00, 0xf5, 0x21, 0x00


	//----- nvinfo : EIATTR_KPARAM_INFO
	.align		4
.L_11:
        /*0028*/ 	.byte	0x04, 0x17
        /*002a*/ 	.short	(.L_13 - .L_12)
.L_12:
        /*002c*/ 	.word	0x00000000
        /*0030*/ 	.short	0x0000
        /*0032*/ 	.short	0x0000
        /*0034*/ 	.byte	0x00, 0xf0, 0x11, 0x00


	//----- nvinfo : EIATTR_SPARSE_MMA_MASK
	.align		4
.L_13:
        /*0038*/ 	.byte	0x03, 0x50
        /*003a*/ 	.short	0x0000


	//----- nvinfo : EIATTR_MAXREG_COUNT
	.align		4
        /*003c*/ 	.byte	0x03, 0x1b
        /*003e*/ 	.short	0x00ff


	//----- nvinfo : EIATTR_MERCURY_ISA_VERSION
	.align		4
        /*0040*/ 	.byte	0x03, 0x5f
        /*0042*/ 	.short	0x0101


	//----- nvinfo : EIATTR_VRC_CTA_INIT_COUNT
	.align		4
        /*0044*/ 	.byte	0x02, 0x4a
	.zero		1
	.zero		1


	//----- nvinfo : EIATTR_EXIT_INSTR_OFFSETS
	.align		4
        /*0048*/ 	.byte	0x04, 0x1c
        /*004a*/ 	.short	(.L_15 - .L_14)


	//   ....[0]....
.L_14:
        /*004c*/ 	.word	0x00000070


	//   ....[1]....
        /*0050*/ 	.word	0x00000110


	//----- nvinfo : EIATTR_CBANK_PARAM_SIZE
	.align		4
.L_15:
        /*0054*/ 	.byte	0x03, 0x19
        /*0056*/ 	.short	0x0018


	//----- nvinfo : EIATTR_PARAM_CBANK
	.align		4
        /*0058*/ 	.byte	0x04, 0x0a
        /*005a*/ 	.short	(.L_17 - .L_16)
	.align		4
.L_16:
        /*005c*/ 	.word	index@(.nv.constant0._Z13UpdateHHNormsiPfS_)
        /*0060*/ 	.short	0x0380
        /*0062*/ 	.short	0x0018


	//----- nvinfo : EIATTR_SW_WAR
	.align		4
.L_17:
        /*0064*/ 	.byte	0x04, 0x36
        /*0066*/ 	.short	(.L_19 - .L_18)
.L_18:
        /*0068*/ 	.word	0x00000008
.L_19:


//--------------------- .nv.callgraph             --------------------------
	.section	.nv.callgraph,"",@"SHT_CUDA_CALLGRAPH"
	.align	4
	.sectionentsize	8
	.align		4
        /*0000*/ 	.word	0x00000000
	.align		4
        /*0004*/ 	.word	0xffffffff
	.align		4
        /*0008*/ 	.word	0x00000000
	.align		4
        /*000c*/ 	.word	0xfffffffe
	.align		4
        /*0010*/ 	.word	0x00000000
	.align		4
        /*0014*/ 	.word	0xfffffffd
	.align		4
        /*0018*/ 	.word	0x00000000
	.align		4
        /*001c*/ 	.word	0xfffffffc


//--------------------- .text._Z13UpdateHHNormsiPfS_ --------------------------
	.section	.text._Z13UpdateHHNormsiPfS_,"ax",@progbits
	.align	128
        .global         _Z13UpdateHHNormsiPfS_
        .type           _Z13UpdateHHNormsiPfS_,@function
        .size           _Z13UpdateHHNormsiPfS_,(.L_x_1 - _Z13UpdateHHNormsiPfS_)
        .other          _Z13UpdateHHNormsiPfS_,@"STO_CUDA_ENTRY STV_DEFAULT"
_Z13UpdateHHNormsiPfS_:
.text._Z13UpdateHHNormsiPfS_:
[----:B------:R-:W-:Y:S01]  /*0000*/  LDC R1, c[0x0][0x37c] ;  /* 0x0000df00ff017b82 */ /* 0x000fe20000000800 */
[----:B------:R-:W0:Y:S07]  /*0010*/  S2R R7, SR_TID.X ;  /* 0x0000000000077919 */ /* 0x000e2e0000002100 */
[----:B------:R-:W0:Y:S01]  /*0020*/  S2UR UR4, SR_CTAID.X ;  /* 0x00000000000479c3 */ /* 0x000e220000002500 */
[----:B------:R-:W1:Y:S07]  /*0030*/  LDCU UR5, c[0x0][0x380] ;  /* 0x00007000ff0577ac */ /* 0x000e6e0008000800 */
[----:B------:R-:W0:Y:S02]  /*0040*/  LDC R0, c[0x0][0x360] ;  /* 0x0000d800ff007b82 */ /* 0x000e240000000800 */
[----:B0-----:R-:W-:-:S05]  /*0050*/  IMAD R7, R0, UR4, R7 ;  /* 0x0000000400077c24 */ /* 0x001fca000f8e0207 */
[----:B-1----:R-:W-:-:S13]  /*0060*/  ISETP.GE.AND P0, PT, R7, UR5, PT ;  /* 0x0000000507007c0c */ /* 0x002fda000bf06270 */
[----:B------:R-:W-:Y:S05]  /*0070*/  @P0 EXIT ;  /* 0x000000000000094d */ /* 0x000fea0003800000 */
[----:B------:R-:W0:Y:S01]  /*0080*/  LDC.64 R2, c[0x0][0x388] ;  /* 0x0000e200ff027b82 */ /* 0x000e220000000a00 */
[----:B------:R-:W1:Y:S07]  /*0090*/  LDCU.64 UR4, c[0x0][0x358] ;  /* 0x00006b00ff0477ac */ /* 0x000e6e0008000a00 */
[----:B------:R-:W2:Y:S01]  /*00a0*/  LDC.64 R4, c[0x0][0x390] ;  /* 0x0000e400ff047b82 */ /* 0x000ea20000000a00 */
[----:B0-----:R-:W-:-:S06]  /*00b0*/  IMAD.WIDE R2, R7, 0x4, R2 ;  /* 0x0000000407027825 */ /* 0x001fcc00078e0202 */
[----:B-1----:R-:W3:Y:S01]  /*00c0*/  LDG.E R2, desc[UR4][R2.64] ;  /* 0x0000000402027981 */ /* 0x002ee2000c1e1900 */
[----:B--2---:R-:W-:-:S05]  /*00d0*/  IMAD.WIDE R4, R7, 0x4, R4 ;  /* 0x0000000407047825 */ /* 0x004fca00078e0204 */
[----:B------:R-:W3:Y:S02]  /*00e0*/  LDG.E R7, desc[UR4][R4.64] ;  /* 0x0000000404077981 */ /* 0x000ee4000c1e1900 */
[----:B---3--:R-:W-:-:S05]  /*00f0*/  FFMA R7, -R2, R2, R7 ;  /* 0x0000000202077223 */ /* 0x008fca0000000107 */
[----:B------:R-:W-:Y:S01]  /*0100*/  STG.E desc[UR4][R4.64], R7 ;  /* 0x0000000704007986 */ /* 0x000fe2000c101904 */
[----:B------:R-:W-:Y:S05]  /*0110*/  EXIT ;  /* 0x000000000000794d */ /* 0x000fea0003800000 */
.L_x_0:
[----:B------:R-:W-:-:S00]  /*0120*/  BRA `(.L_x_0) ;  /* 0xfffffffc00fc7947 */ /* 0x000fc0000383ffff */
[----:B------:R-:W-:-:S00]  /*0130*/  NOP ;  /* 0x0000000000007918 */ /* 0x000fc00000000000 */
        /* <DEDUP_REMOVED lines=12> */
.L_x_1:


//--------------------- .nv.shared.reserved.0     --------------------------
	.section	.nv.shared.reserved.0,"aw",@nobits
	.weak		__nv_reservedSMEM_offset_0_alias
	.size		__nv_reservedSMEM_offset_0_alias, 0, 64
	.other		__nv_reservedSMEM_offset_0_alias,@"STO_CUDA_RESERVED_SHARED STV_DEFAULT"
__nv_reservedSMEM_offset_0_alias:
	.zero		0
	.zero		64


//--------------------- .nv.constant0._Z13UpdateHHNormsiPfS_ --------------------------
	.section	.nv.constant0._Z13UpdateHHNormsiPfS_,"a",@progbits
	.sectionflags	@""
	.align	4
.nv.constant0._Z13UpdateHHNormsiPfS_:
	.zero		920


//--------------------- SYMBOLS --------------------------

	.type		.nv.reservedSmem.offset0,@object
	.size		.nv.reservedSmem.offset0,0x4
